	.headerflags	@"EF_CUDA_TEXMODE_UNIFIED EF_CUDA_64BIT_ADDRESS EF_CUDA_ACCELERATORS EF_CUDA_SM90 EF_CUDA_VIRTUAL_SM(EF_CUDA_SM90)"
	.elftype	@"ET_EXEC"


//--------------------- .nv.info                  --------------------------
	.section	.nv.info,"",@"SHT_CUDA_INFO"
	.align	4


	//----- nvinfo : EIATTR_REGCOUNT
	.align		4
        /*0000*/ 	.byte	0x04, 0x2f
        /*0002*/ 	.short	(.L_3 - .L_2)
	.align		4
.L_2:
        /*0004*/ 	.word	index@(triton_poi_fused__native_batch_norm_legit_no_training_relu_26)
        /*0008*/ 	.word	0x00000011


	//----- nvinfo : EIATTR_MIN_STACK_SIZE
	.align		4
.L_3:
        /*000c*/ 	.byte	0x04, 0x12
        /*000e*/ 	.short	(.L_5 - .L_4)
	.align		4
.L_4:
        /*0010*/ 	.word	index@(triton_poi_fused__native_batch_norm_legit_no_training_relu_26)
        /*0014*/ 	.word	0x00000000


	//----- nvinfo : EIATTR_FRAME_SIZE
	.align		4
.L_5:
        /*0018*/ 	.byte	0x04, 0x11
        /*001a*/ 	.short	(.L_7 - .L_6)
	.align		4
.L_6:
        /*001c*/ 	.word	index@(triton_poi_fused__native_batch_norm_legit_no_training_relu_26)
        /*0020*/ 	.word	0x00000000


	//----- nvinfo : EIATTR_MIN_STACK_SIZE
	.align		4
.L_7:
        /*0024*/ 	.byte	0x04, 0x12
        /*0026*/ 	.short	(.L_9 - .L_8)
	.align		4
.L_8:
        /*0028*/ 	.word	index@(triton_poi_fused__native_batch_norm_legit_no_training_relu_26)
        /*002c*/ 	.word	0x00000000
.L_9:


//--------------------- .nv.info.triton_poi_fused__native_batch_norm_legit_no_training_relu_26 --------------------------
	.section	.nv.info.triton_poi_fused__native_batch_norm_legit_no_training_relu_26,"",@"SHT_CUDA_INFO"
	.sectionflags	@""
	.align	4


	//----- nvinfo : EIATTR_CUDA_API_VERSION
	.align		4
        /*0000*/ 	.byte	0x04, 0x37
        /*0002*/ 	.short	(.L_11 - .L_10)
.L_10:
        /*0004*/ 	.word	0x0000007c


	//----- nvinfo : EIATTR_KPARAM_INFO
	.align		4
.L_11:
        /*0008*/ 	.byte	0x04, 0x17
        /*000a*/ 	.short	(.L_13 - .L_12)
.L_12:
        /*000c*/ 	.word	0x00000000
        /*0010*/ 	.short	0x0006
        /*0012*/ 	.short	0x0030
        /*0014*/ 	.byte	0x00, 0xf0, 0x11, 0x00


	//----- nvinfo : EIATTR_KPARAM_INFO
	.align		4
.L_13:
        /*0018*/ 	.byte	0x04, 0x17
        /*001a*/ 	.short	(.L_15 - .L_14)
.L_14:
        /*001c*/ 	.word	0x00000000
        /*0020*/ 	.short	0x0005
        /*0022*/ 	.short	0x0028
        /*0024*/ 	.byte	0x00, 0xf4, 0x21, 0x00


	//----- nvinfo : EIATTR_KPARAM_INFO
	.align		4
.L_15:
        /*0028*/ 	.byte	0x04, 0x17
        /*002a*/ 	.short	(.L_17 - .L_16)
.L_16:
        /*002c*/ 	.word	0x00000000
        /*0030*/ 	.short	0x0004
        /*0032*/ 	.short	0x0020
        /*0034*/ 	.byte	0x00, 0xf4, 0x21, 0x00


	//----- nvinfo : EIATTR_KPARAM_INFO
	.align		4
.L_17:
        /*0038*/ 	.byte	0x04, 0x17
        /*003a*/ 	.short	(.L_19 - .L_18)
.L_18:
        /*003c*/ 	.word	0x00000000
        /*0040*/ 	.short	0x0003
        /*0042*/ 	.short	0x0018
        /*0044*/ 	.byte	0x00, 0xf4, 0x21, 0x00


	//----- nvinfo : EIATTR_KPARAM_INFO
	.align		4
.L_19:
        /*0048*/ 	.byte	0x04, 0x17
        /*004a*/ 	.short	(.L_21 - .L_20)
.L_20:
        /*004c*/ 	.word	0x00000000
        /*0050*/ 	.short	0x0002
        /*0052*/ 	.short	0x0010
        /*0054*/ 	.byte	0x00, 0xf4, 0x21, 0x00


	//----- nvinfo : EIATTR_KPARAM_INFO
	.align		4
.L_21:
        /*0058*/ 	.byte	0x04, 0x17
        /*005a*/ 	.short	(.L_23 - .L_22)
.L_22:
        /*005c*/ 	.word	0x00000000
        /*0060*/ 	.short	0x0001
        /*0062*/ 	.short	0x0008
        /*0064*/ 	.byte	0x00, 0xf4, 0x21, 0x00


	//----- nvinfo : EIATTR_KPARAM_INFO
	.align		4
.L_23:
        /*0068*/ 	.byte	0x04, 0x17
        /*006a*/ 	.short	(.L_25 - .L_24)
.L_24:
        /*006c*/ 	.word	0x00000000
        /*0070*/ 	.short	0x0000
        /*0072*/ 	.short	0x0000
        /*0074*/ 	.byte	0x00, 0xf4, 0x21, 0x00


	//----- nvinfo : EIATTR_SPARSE_MMA_MASK
	.align		4
.L_25:
        /*0078*/ 	.byte	0x03, 0x50
        /*007a*/ 	.short	0x0000


	//----- nvinfo : EIATTR_MAXREG_COUNT
	.align		4
        /*007c*/ 	.byte	0x03, 0x1b
        /*007e*/ 	.short	0x00ff


	//----- nvinfo : EIATTR_EXIT_INSTR_OFFSETS
	.align		4
        /*0080*/ 	.byte	0x04, 0x1c
        /*0082*/ 	.short	(.L_27 - .L_26)


	//   ....[0]....
.L_26:
        /*0084*/ 	.word	0x00000370


	//----- nvinfo : EIATTR_REQNTID
	.align		4
.L_27:
        /*0088*/ 	.byte	0x04, 0x10
        /*008a*/ 	.short	(.L_29 - .L_28)
.L_28:
        /*008c*/ 	.word	0x00000100
        /*0090*/ 	.word	0x00000001
        /*0094*/ 	.word	0x00000001


	//----- nvinfo : EIATTR_CBANK_PARAM_SIZE
	.align		4
.L_29:
        /*0098*/ 	.byte	0x03, 0x19
        /*009a*/ 	.short	0x0034


	//----- nvinfo : EIATTR_PARAM_CBANK
	.align		4
        /*009c*/ 	.byte	0x04, 0x0a
        /*009e*/ 	.short	(.L_31 - .L_30)
	.align		4
.L_30:
        /*00a0*/ 	.word	index@(.nv.constant0.triton_poi_fused__native_batch_norm_legit_no_training_relu_26)
        /*00a4*/ 	.short	0x0210
        /*00a6*/ 	.short	0x0034


	//----- nvinfo : EIATTR_SW_WAR
	.align		4
.L_31:
        /*00a8*/ 	.byte	0x04, 0x36
        /*00aa*/ 	.short	(.L_33 - .L_32)
.L_32:
        /*00ac*/ 	.word	0x00000008
.L_33:


//--------------------- .nv.callgraph             --------------------------
	.section	.nv.callgraph,"",@"SHT_CUDA_CALLGRAPH"
	.align	4
	.sectionentsize	8
	.align		4
        /*0000*/ 	.word	0x00000000
	.align		4
        /*0004*/ 	.word	0xffffffff
	.align		4
        /*0008*/ 	.word	0x00000000
	.align		4
        /*000c*/ 	.word	0xfffffffe
	.align		4
        /*0010*/ 	.word	0x00000000
	.align		4
        /*0014*/ 	.word	0xfffffffd
	.align		4
        /*0018*/ 	.word	0x00000000
	.align		4
        /*001c*/ 	.word	0xfffffffc


//--------------------- .nv.constant4             --------------------------
	.section	.nv.constant4,"a",@progbits
	.align	8
	.align		8
.nv.constant4:
        /*0000*/ 	.dword	_$_str
	.align		8
        /*0008*/ 	.dword	_$_str_$_2


//--------------------- .text.triton_poi_fused__native_batch_norm_legit_no_training_relu_26 --------------------------
	.section	.text.triton_poi_fused__native_batch_norm_legit_no_training_relu_26,"ax",@progbits
	.align	128
        .global         triton_poi_fused__native_batch_norm_legit_no_training_relu_26
        .type           triton_poi_fused__native_batch_norm_legit_no_training_relu_26,@function
        .size           triton_poi_fused__native_batch_norm_legit_no_training_relu_26,(.L_x_1 - triton_poi_fused__native_batch_norm_legit_no_training_relu_26)
        .other          triton_poi_fused__native_batch_norm_legit_no_training_relu_26,@"STO_CUDA_ENTRY STV_DEFAULT"
triton_poi_fused__native_batch_norm_legit_no_training_relu_26:
.text.triton_poi_fused__native_batch_norm_legit_no_training_relu_26:
[----:B------:R-:W-:Y:S01]  /*0000*/  LDC R1, c[0x0][0x28] ;  /* 0x00000a00ff017b82 */ /* 0x000fe20000000800 */
[----:B------:R-:W1:Y:S01]  /*0010*/  S2R R0, SR_TID.X ;  /* 0x0000000000007919 */ /* 0x000e620000002100 */
[----:B------:R-:W-:-:S06]  /*0020*/  HFMA2.MMA R2, -RZ, RZ, 0, 0 ;  /* 0x00000000ff027435 */ /* 0x000fcc00000001ff */
[----:B------:R-:W2:Y:S01]  /*0030*/  LDC.64 R6, c[0x0][0x220] ;  /* 0x00008800ff067b82 */ /* 0x000ea20000000a00 */
[----:B------:R-:W-:Y:S01]  /*0040*/  ULDC.64 UR4, c[0x0][0x208] ;  /* 0x0000820000047ab9 */ /* 0x000fe20000000a00 */
[----:B------:R-:W3:Y:S06]  /*0050*/  S2R R5, SR_CTAID.X ;  /* 0x0000000000057919 */ /* 0x000eec0000002500 */
[----:B------:R-:W4:Y:S08]  /*0060*/  LDC.64 R8, c[0x0][0x228] ;  /* 0x00008a00ff087b82 */ /* 0x000f300000000a00 */
[----:B------:R-:W5:Y:S01]  /*0070*/  LDC.64 R10, c[0x0][0x230] ;  /* 0x00008c00ff0a7b82 */ /* 0x000f620000000a00 */
[----:B-1----:R-:W-:-:S02]  /*0080*/  SHF.L.U32 R0, R0, 0x1, RZ ;  /* 0x0000000100007819 */ /* 0x002fc400000006ff */
[----:B---3--:R-:W-:Y:S02]  /*0090*/  SHF.R.S32.HI R3, RZ, 0x16, R5 ;  /* 0x00000016ff037819 */ /* 0x008fe40000011405 */
[----:B------:R-:W-:Y:S02]  /*00a0*/  LOP3.LUT R0, R0, 0x1fe, RZ, 0xc0, !PT ;  /* 0x000001fe00007812 */ /* 0x000fe400078ec0ff */
[----:B------:R-:W-:Y:S02]  /*00b0*/  SGXT R3, R3, 0x1 ;  /* 0x000000010303781a */ /* 0x000fe40000000200 */
[----:B------:R-:W-:-:S04]  /*00c0*/  LEA R0, R5, R0, 0x9 ;  /* 0x0000000005007211 */ /* 0x000fc800078e48ff */
[----:B------:R-:W-:-:S04]  /*00d0*/  LEA.HI R3, R3, R0, RZ, 0x6 ;  /* 0x0000000003037211 */ /* 0x000fc800078f30ff */
[----:B------:R-:W-:-:S05]  /*00e0*/  SHF.R.S32.HI R3, RZ, 0x6, R3 ;  /* 0x00000006ff037819 */ /* 0x000fca0000011403 */
[----:B------:R-:W-:-:S05]  /*00f0*/  IMAD.HI R2, R3, -0x77777777, R2 ;  /* 0x8888888903027827 */ /* 0x000fca00078e0202 */
[----:B------:R-:W-:-:S04]  /*0100*/  SHF.R.U32.HI R5, RZ, 0x1f, R2 ;  /* 0x0000001fff057819 */ /* 0x000fc80000011602 */
[----:B------:R-:W-:-:S05]  /*0110*/  LEA.HI.SX32 R5, R2, R5, 0x18 ;  /* 0x0000000502057211 */ /* 0x000fca00078fc2ff */
[----:B------:R-:W-:Y:S02]  /*0120*/  IMAD R13, R5, -0x1e0, R3 ;  /* 0xfffffe20050d7824 */ /* 0x000fe400078e0203 */
[----:B------:R-:W1:Y:S02]  /*0130*/  LDC.64 R2, c[0x0][0x210] ;  /* 0x00008400ff027b82 */ /* 0x000e640000000a00 */
[----:B--2---:R-:W-:-:S06]  /*0140*/  IMAD.WIDE R6, R13, 0x4, R6 ;  /* 0x000000040d067825 */ /* 0x004fcc00078e0206 */
[----:B------:R-:W2:Y:S01]  /*0150*/  LDG.E.EL R6, desc[UR4][R6.64] ;  /* 0x0000000406067981 */ /* 0x000ea2000c2e1900 */
[----:B------:R-:W3:Y:S01]  /*0160*/  LDC.64 R4, c[0x0][0x218] ;  /* 0x00008600ff047b82 */ /* 0x000ee20000000a00 */
[----:B----4-:R-:W-:-:S04]  /*0170*/  IMAD.WIDE R8, R13, 0x4, R8 ;  /* 0x000000040d087825 */ /* 0x010fc800078e0208 */
[----:B-----5:R-:W-:Y:S02]  /*0180*/  IMAD.WIDE R10, R13, 0x4, R10 ;  /* 0x000000040d0a7825 */ /* 0x020fe400078e020a */
[----:B------:R-:W4:Y:S04]  /*0190*/  LDG.E.EL R8, desc[UR4][R8.64] ;  /* 0x0000000408087981 */ /* 0x000f28000c2e1900 */
[----:B------:R-:W4:Y:S01]  /*01a0*/  LDG.E.EL R11, desc[UR4][R10.64] ;  /* 0x000000040a0b7981 */ /* 0x000f22000c2e1900 */
[----:B-1----:R-:W-:-:S06]  /*01b0*/  IMAD.WIDE R2, R0, 0x4, R2 ;  /* 0x0000000400027825 */ /* 0x002fcc00078e0202 */
[----:B------:R-:W5:Y:S01]  /*01c0*/  LDG.E.64 R2, desc[UR4][R2.64] ;  /* 0x0000000402027981 */ /* 0x000f62000c1e1b00 */
[----:B---3--:R-:W-:-:S05]  /*01d0*/  IMAD.WIDE R4, R13, 0x4, R4 ;  /* 0x000000040d047825 */ /* 0x008fca00078e0204 */
[----:B------:R1:W5:Y:S01]  /*01e0*/  LDG.E.EL R12, desc[UR4][R4.64] ;  /* 0x00000004040c7981 */ /* 0x000362000c2e1900 */
[----:B------:R-:W-:Y:S01]  /*01f0*/  MOV R14, 0x3e800000 ;  /* 0x3e800000000e7802 */ /* 0x000fe20000000f00 */
[----:B-1----:R-:W1:Y:S02]  /*0200*/  LDC.64 R4, c[0x0][0x238] ;  /* 0x00008e00ff047b82 */ /* 0x002e640000000a00 */
[----:B-1----:R-:W-:-:S04]  /*0210*/  IMAD.WIDE R4, R0, 0x4, R4 ;  /* 0x0000000400047825 */ /* 0x002fc800078e0204 */
[----:B--2---:R-:W-:-:S04]  /*0220*/  FADD R6, R6, 9.9999997473787516356e-06 ;  /* 0x3727c5ac06067421 */ /* 0x004fc80000000000 */
[----:B------:R-:W1:Y:S02]  /*0230*/  MUFU.SQRT R7, R6 ;  /* 0x0000000600077308 */ /* 0x000e640000002000 */
[C---:B-1----:R-:W-:Y:S02]  /*0240*/  FSETP.GT.AND P0, PT, R7.reuse, 8.50705917302346158658e+37, PT ;  /* 0x7e8000000700780b */ /* 0x042fe40003f04000 */
[----:B------:R-:W-:-:S11]  /*0250*/  FSETP.GEU.AND P1, PT, R7, 1.175494350822287508e-38, PT ;  /* 0x008000000700780b */ /* 0x000fd60003f2e000 */
[----:B------:R-:W-:-:S04]  /*0260*/  @P0 FMUL R7, R7, 0.25 ;  /* 0x3e80000007070820 */ /* 0x000fc80000400000 */
[----:B------:R-:W-:-:S06]  /*0270*/  @!P1 FMUL R7, R7, 16777216 ;  /* 0x4b80000007079820 */ /* 0x000fcc0000400000 */
[----:B------:R-:W1:Y:S01]  /*0280*/  MUFU.RCP R7, R7 ;  /* 0x0000000700077308 */ /* 0x000e620000001000 */
[----:B------:R-:W-:Y:S01]  /*0290*/  FSEL R14, R14, 1, P0 ;  /* 0x3f8000000e0e7808 */ /* 0x000fe20000000000 */
[----:B-----5:R-:W-:-:S04]  /*02a0*/  FADD R2, R2, -R12 ;  /* 0x8000000c02027221 */ /* 0x020fc80000000000 */
[----:B------:R-:W-:Y:S01]  /*02b0*/  @!P1 FMUL R14, R14, 16777216 ;  /* 0x4b8000000e0e9820 */ /* 0x000fe20000400000 */
[----:B------:R-:W-:-:S03]  /*02c0*/  FADD R3, R3, -R12 ;  /* 0x8000000c03037221 */ /* 0x000fc60000000000 */
[----:B-1----:R-:W-:-:S04]  /*02d0*/  FMUL R14, R7, R14 ;  /* 0x0000000e070e7220 */ /* 0x002fc80000400000 */
[-C--:B------:R-:W-:Y:S01]  /*02e0*/  FMUL R2, R2, R14.reuse ;  /* 0x0000000e02027220 */ /* 0x080fe20000400000 */
[----:B------:R-:W-:-:S03]  /*02f0*/  FMUL R14, R3, R14 ;  /* 0x0000000e030e7220 */ /* 0x000fc60000400000 */
[C-C-:B----4-:R-:W-:Y:S01]  /*0300*/  FFMA R2, R8.reuse, R2, R11.reuse ;  /* 0x0000000208027223 */ /* 0x150fe2000000000b */
[----:B------:R-:W-:-:S04]  /*0310*/  FFMA R14, R8, R14, R11 ;  /* 0x0000000e080e7223 */ /* 0x000fc8000000000b */
[----:B------:R-:W-:Y:S02]  /*0320*/  FSETP.GEU.AND P0, PT, R2, RZ, PT ;  /* 0x000000ff0200720b */ /* 0x000fe40003f0e000 */
[----:B------:R-:W-:Y:S02]  /*0330*/  FSETP.GEU.AND P1, PT, R14, RZ, PT ;  /* 0x000000ff0e00720b */ /* 0x000fe40003f2e000 */
[----:B------:R-:W-:Y:S02]  /*0340*/  FSEL R2, R2, RZ, P0 ;  /* 0x000000ff02027208 */ /* 0x000fe40000000000 */
[----:B------:R-:W-:-:S05]  /*0350*/  FSEL R3, R14, RZ, P1 ;  /* 0x000000ff0e037208 */ /* 0x000fca0000800000 */
[----:B------:R-:W-:Y:S01]  /*0360*/  STG.E.64 desc[UR4][R4.64], R2 ;  /* 0x0000000204007986 */ /* 0x000fe2000c101b04 */
[----:B------:R-:W-:Y:S05]  /*0370*/  EXIT ;  /* 0x000000000000794d */ /* 0x000fea0003800000 */
.L_x_0:
[----:B------:R-:W-:-:S00]  /*0380*/  BRA `(.L_x_0) ;  /* 0xfffffffc00fc7947 */ /* 0x000fc0000383ffff */
[----:B------:R-:W-:-:S00]  /*0390*/  NOP ;  /* 0x0000000000007918 */ /* 0x000fc00000000000 */
        /* <DEDUP_REMOVED lines=14> */
.L_x_1:


//--------------------- .nv.global.init           --------------------------
	.section	.nv.global.init,"aw",@progbits
.nv.global.init:
	.type		_$_str,@object
	.size		_$_str,(_$_str_$_2 - _$_str)
_$_str:
        /*0000*/ 	.byte	0x5f, 0x5f, 0x43, 0x55, 0x44, 0x41, 0x5f, 0x46, 0x54, 0x5a, 0x00
	.type		_$_str_$_2,@object
	.size		_$_str_$_2,(.L_1 - _$_str_$_2)
_$_str_$_2:
        /*000b*/ 	.byte	0x5f, 0x5f, 0x43, 0x55, 0x44, 0x41, 0x5f, 0x50, 0x52, 0x45, 0x43, 0x5f, 0x53, 0x51, 0x52, 0x54
        /*001b*/ 	.byte	0x00
.L_1:


//--------------------- .nv.constant0.triton_poi_fused__native_batch_norm_legit_no_training_relu_26 --------------------------
	.section	.nv.constant0.triton_poi_fused__native_batch_norm_legit_no_training_relu_26,"a",@progbits
	.sectionflags	@""
	.align	4
.nv.constant0.triton_poi_fused__native_batch_norm_legit_no_training_relu_26:
	.zero		580
